//
// Generated by NVIDIA NVVM Compiler
//
// Compiler Build ID: CL-36424714
// Cuda compilation tools, release 13.0, V13.0.88
// Based on NVVM 20.0.0
//

.version 9.0
.target sm_100
.address_size 64

	// .globl	_Z13veccAddKernelPfS_i

.visible .entry _Z13veccAddKernelPfS_i(
	.param .u64 .ptr .align 1 _Z13veccAddKernelPfS_i_param_0,
	.param .u64 .ptr .align 1 _Z13veccAddKernelPfS_i_param_1,
	.param .u32 _Z13veccAddKernelPfS_i_param_2
)
{
	.reg .pred 	%p<2>;
	.reg .b32 	%r<6>;
	.reg .b32 	%f<4>;
	.reg .b64 	%rd<8>;

	ld.param.u64 	%rd1, [_Z13veccAddKernelPfS_i_param_0];
	ld.param.u64 	%rd2, [_Z13veccAddKernelPfS_i_param_1];
	ld.param.u32 	%r2, [_Z13veccAddKernelPfS_i_param_2];
	mov.u32 	%r3, %ntid.x;
	mov.u32 	%r4, %ctaid.x;
	mov.u32 	%r5, %tid.x;
	mad.lo.s32 	%r1, %r3, %r4, %r5;
	setp.ge.s32 	%p1, %r1, %r2;
	@%p1 bra 	$L__BB0_2;
	cvta.to.global.u64 	%rd3, %rd1;
	cvta.to.global.u64 	%rd4, %rd2;
	mul.wide.s32 	%rd5, %r1, 4;
	add.s64 	%rd6, %rd3, %rd5;
	ld.global.f32 	%f1, [%rd6];
	add.s64 	%rd7, %rd4, %rd5;
	ld.global.f32 	%f2, [%rd7];
	add.f32 	%f3, %f1, %f2;
	st.global.f32 	[%rd7], %f3;
$L__BB0_2:
	ret;

}


// ===== COMPILED SASS (sm_100) =====

	.target	sm_100

	.elftype	@"ET_EXEC"


//--------------------- .note.nv.tkinfo           --------------------------
	.section	.note.nv.tkinfo,"",@"SHT_NOTE"
	.sectionflags	@"SHF_NOTE_NV_TKINFO"
	.tkinfo
        /*0018*/ 	.word	0x00000002
        /*0030*/ 	.string	""
        /*0030*/ 	.string	"ptxas"
        /*0030*/ 	.string	"Cuda compilation tools, release 13.0, V13.0.88"
        /*0030*/ 	.string	"Build cuda_13.0.r13.0/compiler.36424714_0"
        /*0030*/ 	.string	"-arch sm_100 -m 64 "



//--------------------- .note.nv.cuinfo           --------------------------
	.section	.note.nv.cuinfo,"",@"SHT_NOTE"
	.sectionflags	@"SHF_NOTE_NV_CUINFO"
        /*0018*/ 	.short	0x0002
        /*001a*/ 	.short	0x0064
        /*001c*/ 	.short	0x0082
	.zero		2


//--------------------- .nv.info                  --------------------------
	.section	.nv.info,"",@"SHT_CUDA_INFO"
	.align	4


	//----- nvinfo : EIATTR_REGCOUNT
	.align		4
        /*0000*/ 	.byte	0x04, 0x2f
        /*0002*/ 	.short	(.L_1 - .L_0)
	.align		4
.L_0:
        /*0004*/ 	.word	index@(_Z13veccAddKernelPfS_i)
        /*0008*/ 	.word	0x0000000a


	//----- nvinfo : EIATTR_FRAME_SIZE
	.align		4
.L_1:
        /*000c*/ 	.byte	0x04, 0x11
        /*000e*/ 	.short	(.L_3 - .L_2)
	.align		4
.L_2:
        /*0010*/ 	.word	index@(_Z13veccAddKernelPfS_i)
        /*0014*/ 	.word	0x00000000


	//----- nvinfo : EIATTR_MIN_STACK_SIZE
	.align		4
.L_3:
        /*0018*/ 	.byte	0x04, 0x12
        /*001a*/ 	.short	(.L_5 - .L_4)
	.align		4
.L_4:
        /*001c*/ 	.word	index@(_Z13veccAddKernelPfS_i)
        /*0020*/ 	.word	0x00000000
.L_5:


//--------------------- .nv.compat                --------------------------
	.section	.nv.compat,"",@"SHT_CUDA_COMPAT_INFO"
	.align	4
        /*0000*/ 	.byte	0x02, 0x09, 0x00, 0x00, 0x02, 0x02, 0x01, 0x00, 0x02, 0x05, 0x05, 0x00, 0x03, 0x07, 0x01, 0x01
        /*0010*/ 	.byte	0x02, 0x03, 0x00, 0x00, 0x02, 0x06, 0x01, 0x00, 0x04, 0x0b, 0x08, 0x00, 0x09, 0x00, 0x00, 0x00
        /*0020*/ 	.byte	0x00, 0x00, 0x00, 0x00


//--------------------- .nv.info._Z13veccAddKernelPfS_i --------------------------
	.section	.nv.info._Z13veccAddKernelPfS_i,"",@"SHT_CUDA_INFO"
	.sectionflags	@""
	.align	4


	//----- nvinfo : EIATTR_CUDA_API_VERSION
	.align		4
        /*0000*/ 	.byte	0x04, 0x37
        /*0002*/ 	.short	(.L_7 - .L_6)
.L_6:
        /*0004*/ 	.word	0x00000082


	//----- nvinfo : EIATTR_KPARAM_INFO
	.align		4
.L_7:
        /*0008*/ 	.byte	0x04, 0x17
        /*000a*/ 	.short	(.L_9 - .L_8)
.L_8:
        /*000c*/ 	.word	0x00000000
        /*0010*/ 	.short	0x0002
        /*0012*/ 	.short	0x0010
        /*0014*/ 	.byte	0x00, 0xf0, 0x11, 0x00


	//----- nvinfo : EIATTR_KPARAM_INFO
	.align		4
.L_9:
        /*0018*/ 	.byte	0x04, 0x17
        /*001a*/ 	.short	(.L_11 - .L_10)
.L_10:
        /*001c*/ 	.word	0x00000000
        /*0020*/ 	.short	0x0001
        /*0022*/ 	.short	0x0008
        /*0024*/ 	.byte	0x00, 0xf5, 0x21, 0x00


	//----- nvinfo : EIATTR_KPARAM_INFO
	.align		4
.L_11:
        /*0028*/ 	.byte	0x04, 0x17
        /*002a*/ 	.short	(.L_13 - .L_12)
.L_12:
        /*002c*/ 	.word	0x00000000
        /*0030*/ 	.short	0x0000
        /*0032*/ 	.short	0x0000
        /*0034*/ 	.byte	0x00, 0xf5, 0x21, 0x00


	//----- nvinfo : EIATTR_SPARSE_MMA_MASK
	.align		4
.L_13:
        /*0038*/ 	.byte	0x03, 0x50
        /*003a*/ 	.short	0x0000


	//----- nvinfo : EIATTR_MAXREG_COUNT
	.align		4
        /*003c*/ 	.byte	0x03, 0x1b
        /*003e*/ 	.short	0x00ff


	//----- nvinfo : EIATTR_MERCURY_ISA_VERSION
	.align		4
        /*0040*/ 	.byte	0x03, 0x5f
        /*0042*/ 	.short	0x0101


	//----- nvinfo : EIATTR_VRC_CTA_INIT_COUNT
	.align		4
        /*0044*/ 	.byte	0x02, 0x4a
	.zero		1
	.zero		1


	//----- nvinfo : EIATTR_EXIT_INSTR_OFFSETS
	.align		4
        /*0048*/ 	.byte	0x04, 0x1c
        /*004a*/ 	.short	(.L_15 - .L_14)


	//   ....[0]....
.L_14:
        /*004c*/ 	.word	0x00000070


	//   ....[1]....
        /*0050*/ 	.word	0x00000110


	//----- nvinfo : EIATTR_CBANK_PARAM_SIZE
	.align		4
.L_15:
        /*0054*/ 	.byte	0x03, 0x19
        /*0056*/ 	.short	0x0014


	//----- nvinfo : EIATTR_PARAM_CBANK
	.align		4
        /*0058*/ 	.byte	0x04, 0x0a
        /*005a*/ 	.short	(.L_17 - .L_16)
	.align		4
.L_16:
        /*005c*/ 	.word	index@(.nv.constant0._Z13veccAddKernelPfS_i)
        /*0060*/ 	.short	0x0380
        /*0062*/ 	.short	0x0014


	//----- nvinfo : EIATTR_SW_WAR
	.align		4
.L_17:
        /*0064*/ 	.byte	0x04, 0x36
        /*0066*/ 	.short	(.L_19 - .L_18)
.L_18:
        /*0068*/ 	.word	0x00000008
.L_19:


//--------------------- .nv.callgraph             --------------------------
	.section	.nv.callgraph,"",@"SHT_CUDA_CALLGRAPH"
	.align	4
	.sectionentsize	8
	.align		4
        /*0000*/ 	.word	0x00000000
	.align		4
        /*0004*/ 	.word	0xffffffff
	.align		4
        /*0008*/ 	.word	0x00000000
	.align		4
        /*000c*/ 	.word	0xfffffffe
	.align		4
        /*0010*/ 	.word	0x00000000
	.align		4
        /*0014*/ 	.word	0xfffffffd
	.align		4
        /*0018*/ 	.word	0x00000000
	.align		4
        /*001c*/ 	.word	0xfffffffc


//--------------------- .text._Z13veccAddKernelPfS_i --------------------------
	.section	.text._Z13veccAddKernelPfS_i,"ax",@progbits
	.align	128
        .global         _Z13veccAddKernelPfS_i
        .type           _Z13veccAddKernelPfS_i,@function
        .size           _Z13veccAddKernelPfS_i,(.L_x_1 - _Z13veccAddKernelPfS_i)
        .other          _Z13veccAddKernelPfS_i,@"STO_CUDA_ENTRY STV_DEFAULT"
_Z13veccAddKernelPfS_i:
.text._Z13veccAddKernelPfS_i:
[----:B------:R-:W-:Y:S01]  /*0000*/  LDC R1, c[0x0][0x37c] ;  /* 0x0000df00ff017b82 */ /* 0x000fe20000000800 */
[----:B------:R-:W0:Y:S01]  /*0010*/  S2R R7, SR_CTAID.X ;  /* 0x0000000000077919 */ /* 0x000e220000002500 */
[----:B------:R-:W0:Y:S01]  /*0020*/  LDCU UR4, c[0x0][0x360] ;  /* 0x00006c00ff0477ac */ /* 0x000e220008000800 */
[----:B------:R-:W0:Y:S01]  /*0030*/  S2R R0, SR_TID.X ;  /* 0x0000000000007919 */ /* 0x000e220000002100 */
[----:B------:R-:W1:Y:S01]  /*0040*/  LDCU UR5, c[0x0][0x390] ;  /* 0x00007200ff0577ac */ /* 0x000e620008000800 */
[----:B0-----:R-:W-:-:S05]  /*0050*/  IMAD R7, R7, UR4, R0 ;  /* 0x0000000407077c24 */ /* 0x001fca000f8e0200 */
[----:B-1----:R-:W-:-:S13]  /*0060*/  ISETP.GE.AND P0, PT, R7, UR5, PT ;  /* 0x0000000507007c0c */ /* 0x002fda000bf06270 */
[----:B------:R-:W-:Y:S05]  /*0070*/  @P0 EXIT ;  /* 0x000000000000094d */ /* 0x000fea0003800000 */
[----:B------:R-:W0:Y:S01]  /*0080*/  LDC.64 R2, c[0x0][0x380] ;  /* 0x0000e000ff027b82 */ /* 0x000e220000000a00 */
[----:B------:R-:W1:Y:S07]  /*0090*/  LDCU.64 UR4, c[0x0][0x358] ;  /* 0x00006b00ff0477ac */ /* 0x000e6e0008000a00 */
[----:B------:R-:W2:Y:S01]  /*00a0*/  LDC.64 R4, c[0x0][0x388] ;  /* 0x0000e200ff047b82 */ /* 0x000ea20000000a00 */
[----:B0-----:R-:W-:-:S06]  /*00b0*/  IMAD.WIDE R2, R7, 0x4, R2 ;  /* 0x0000000407027825 */ /* 0x001fcc00078e0202 */
[----:B-1----:R-:W3:Y:S01]  /*00c0*/  LDG.E R2, desc[UR4][R2.64] ;  /* 0x0000000402027981 */ /* 0x002ee2000c1e1900 */
[----:B--2---:R-:W-:-:S05]  /*00d0*/  IMAD.WIDE R4, R7, 0x4, R4 ;  /* 0x0000000407047825 */ /* 0x004fca00078e0204 */
[----:B------:R-:W3:Y:S02]  /*00e0*/  LDG.E R7, desc[UR4][R4.64] ;  /* 0x0000000404077981 */ /* 0x000ee4000c1e1900 */
[----:B---3--:R-:W-:-:S05]  /*00f0*/  FADD R7, R2, R7 ;  /* 0x0000000702077221 */ /* 0x008fca0000000000 */
[----:B------:R-:W-:Y:S01]  /*0100*/  STG.E desc[UR4][R4.64], R7 ;  /* 0x0000000704007986 */ /* 0x000fe2000c101904 */
[----:B------:R-:W-:Y:S05]  /*0110*/  EXIT ;  /* 0x000000000000794d */ /* 0x000fea0003800000 */
.L_x_0:
[----:B------:R-:W-:-:S00]  /*0120*/  BRA `(.L_x_0) ;  /* 0xfffffffc00fc7947 */ /* 0x000fc0000383ffff */
[----:B------:R-:W-:-:S00]  /*0130*/  NOP ;  /* 0x0000000000007918 */ /* 0x000fc00000000000 */
        /* <DEDUP_REMOVED lines=12> */
.L_x_1:


//--------------------- .nv.shared.reserved.0     --------------------------
	.section	.nv.shared.reserved.0,"aw",@nobits
	.weak		__nv_reservedSMEM_offset_0_alias
	.size		__nv_reservedSMEM_offset_0_alias, 0, 64
	.other		__nv_reservedSMEM_offset_0_alias,@"STO_CUDA_RESERVED_SHARED STV_DEFAULT"
__nv_reservedSMEM_offset_0_alias:
	.zero		0
	.zero		64


//--------------------- .nv.constant0._Z13veccAddKernelPfS_i --------------------------
	.section	.nv.constant0._Z13veccAddKernelPfS_i,"a",@progbits
	.sectionflags	@""
	.align	4
.nv.constant0._Z13veccAddKernelPfS_i:
	.zero		916


//--------------------- SYMBOLS --------------------------

	.type		.nv.reservedSmem.offset0,@object
	.size		.nv.reservedSmem.offset0,0x4
